//
// Generated by NVIDIA NVVM Compiler
//
// Compiler Build ID: CL-36424714
// Cuda compilation tools, release 13.0, V13.0.88
// Based on NVVM 20.0.0
//

.version 9.0
.target sm_100
.address_size 64

	// .globl	_Z8mykernelPiS_
.extern .func  (.param .b32 func_retval0) vprintf
(
	.param .b64 vprintf_param_0,
	.param .b64 vprintf_param_1
)
;
.func  (.param .align 16 .b8 func_retval0[16]) __internal_trig_reduction_slowpathd
(
	.param .b64 __internal_trig_reduction_slowpathd_param_0
)
;
.global .align 1 .b8 $str[5] = {32, 37, 100, 32};
.global .align 8 .b8 __cudart_i2opi_d[144] = {8, 93, 141, 31, 177, 95, 251, 107, 234, 146, 82, 138, 247, 57, 7, 61, 123, 241, 229, 235, 199, 186, 39, 117, 45, 234, 95, 158, 102, 63, 70, 79, 183, 9, 203, 39, 207, 126, 54, 109, 31, 109, 10, 90, 139, 17, 47, 239, 15, 152, 5, 222, 255, 151, 248, 31, 59, 40, 249, 189, 139, 95, 132, 156, 244, 57, 83, 131, 57, 214, 145, 57, 65, 126, 95, 180, 38, 112, 156, 233, 132, 68, 187, 46, 245, 53, 130, 232, 62, 167, 41, 177, 28, 235, 29, 254, 28, 146, 209, 9, 234, 46, 73, 6, 224, 210, 77, 66, 58, 110, 36, 183, 97, 197, 187, 222, 171, 99, 81, 254, 65, 144, 67, 60, 153, 149, 98, 219, 192, 221, 52, 245, 209, 87, 39, 252, 41, 21, 68, 78, 110, 131, 249, 162};
.global .align 16 .b8 __cudart_sin_cos_coeffs[128] = {70, 210, 176, 44, 241, 229, 90, 190, 146, 227, 172, 105, 227, 29, 199, 62, 161, 98, 219, 25, 160, 1, 42, 191, 24, 8, 17, 17, 17, 17, 129, 63, 84, 85, 85, 85, 85, 85, 197, 191, 0, 0, 0, 0, 0, 0, 0, 0, 0, 0, 0, 0, 0, 0, 0, 0, 100, 129, 253, 32, 131, 255, 168, 189, 40, 133, 239, 193, 167, 238, 33, 62, 217, 230, 6, 142, 79, 126, 146, 190, 233, 188, 221, 25, 160, 1, 250, 62, 71, 93, 193, 22, 108, 193, 86, 191, 81, 85, 85, 85, 85, 85, 165, 63, 0, 0, 0, 0, 0, 0, 224, 191, 0, 0, 0, 0, 0, 0, 240, 63};

.visible .entry _Z8mykernelPiS_(
	.param .u64 .ptr .align 1 _Z8mykernelPiS__param_0,
	.param .u64 .ptr .align 1 _Z8mykernelPiS__param_1
)
{
	.local .align 8 .b8 	__local_depot0[8];
	.reg .b64 	%SP;
	.reg .b64 	%SPL;
	.reg .pred 	%p<6>;
	.reg .b32 	%r<35>;
	.reg .b64 	%rd<15>;
	.reg .b64 	%fd<34>;

	mov.u64 	%SPL, __local_depot0;
	cvta.local.u64 	%SP, %SPL;
	ld.param.u64 	%rd1, [_Z8mykernelPiS__param_0];
	ld.param.u64 	%rd2, [_Z8mykernelPiS__param_1];
	cvta.to.global.u64 	%rd3, %rd2;
	mov.u32 	%r14, %ctaid.x;
	mov.u32 	%r1, %ntid.x;
	mov.u32 	%r15, %tid.x;
	mad.lo.s32 	%r2, %r14, %r1, %r15;
	ld.global.u32 	%r3, [%rd3];
	setp.ge.s32 	%p1, %r2, %r3;
	mov.b32 	%r34, 0;
	@%p1 bra 	$L__BB0_5;
	mov.u32 	%r17, %nctaid.x;
	mul.lo.s32 	%r4, %r17, %r1;
	mov.b32 	%r34, 0;
	mov.u64 	%rd6, __cudart_sin_cos_coeffs;
	mov.u32 	%r31, %r2;
$L__BB0_2:
	cvt.rn.f64.s32 	%fd1, %r31;
	abs.f64 	%fd5, %fd1;
	mul.f64 	%fd6, %fd1, 0d3FE45F306DC9C883;
	cvt.rni.s32.f64 	%r33, %fd6;
	cvt.rn.f64.s32 	%fd7, %r33;
	fma.rn.f64 	%fd8, %fd7, 0dBFF921FB54442D18, %fd1;
	fma.rn.f64 	%fd9, %fd7, 0dBC91A62633145C00, %fd8;
	fma.rn.f64 	%fd33, %fd7, 0dB97B839A252049C0, %fd9;
	setp.ltu.f64 	%p2, %fd5, 0d41E0000000000000;
	@%p2 bra 	$L__BB0_4;
	{ // callseq 0, 0
	.param .b64 param0;
	st.param.f64 	[param0], %fd1;
	.param .align 16 .b8 retval0[16];
	call.uni (retval0), 
	__internal_trig_reduction_slowpathd, 
	(
	param0
	);
	ld.param.f64 	%fd33, [retval0];
	ld.param.b32 	%r33, [retval0+8];
	} // callseq 0
$L__BB0_4:
	shl.b32 	%r19, %r33, 6;
	cvt.u64.u32 	%rd4, %r19;
	and.b64  	%rd5, %rd4, 64;
	add.s64 	%rd7, %rd6, %rd5;
	mul.rn.f64 	%fd11, %fd33, %fd33;
	and.b32  	%r20, %r33, 1;
	setp.eq.b32 	%p3, %r20, 1;
	selp.f64 	%fd12, 0dBDA8FF8320FD8164, 0d3DE5DB65F9785EBA, %p3;
	ld.global.nc.v2.f64 	{%fd13, %fd14}, [%rd7];
	fma.rn.f64 	%fd15, %fd12, %fd11, %fd13;
	fma.rn.f64 	%fd16, %fd15, %fd11, %fd14;
	ld.global.nc.v2.f64 	{%fd17, %fd18}, [%rd7+16];
	fma.rn.f64 	%fd19, %fd16, %fd11, %fd17;
	fma.rn.f64 	%fd20, %fd19, %fd11, %fd18;
	ld.global.nc.v2.f64 	{%fd21, %fd22}, [%rd7+32];
	fma.rn.f64 	%fd23, %fd20, %fd11, %fd21;
	fma.rn.f64 	%fd24, %fd23, %fd11, %fd22;
	fma.rn.f64 	%fd25, %fd24, %fd33, %fd33;
	fma.rn.f64 	%fd26, %fd24, %fd11, 0d3FF0000000000000;
	selp.f64 	%fd27, %fd26, %fd25, %p3;
	and.b32  	%r21, %r33, 2;
	setp.eq.s32 	%p4, %r21, 0;
	mov.f64 	%fd28, 0d0000000000000000;
	sub.f64 	%fd29, %fd28, %fd27;
	selp.f64 	%fd30, %fd27, %fd29, %p4;
	mul.f64 	%fd31, %fd30, %fd30;
	mul.f64 	%fd32, %fd31, 0d40C3880000000000;
	cvt.rzi.s32.f64 	%r22, %fd32;
	add.s32 	%r23, %r22, %r34;
	mul.hi.s32 	%r24, %r23, 1759218605;
	shr.u32 	%r25, %r24, 31;
	shr.s32 	%r26, %r24, 12;
	add.s32 	%r27, %r26, %r25;
	mul.lo.s32 	%r28, %r27, 10000;
	sub.s32 	%r34, %r23, %r28;
	add.s32 	%r31, %r31, %r4;
	setp.lt.s32 	%p5, %r31, %r3;
	@%p5 bra 	$L__BB0_2;
$L__BB0_5:
	add.u64 	%rd8, %SP, 0;
	add.u64 	%rd9, %SPL, 0;
	cvta.to.global.u64 	%rd10, %rd1;
	st.local.u32 	[%rd9], %r34;
	mov.u64 	%rd11, $str;
	cvta.global.u64 	%rd12, %rd11;
	{ // callseq 1, 0
	.param .b64 param0;
	st.param.b64 	[param0], %rd12;
	.param .b64 param1;
	st.param.b64 	[param1], %rd8;
	.param .b32 retval0;
	call.uni (retval0), 
	vprintf, 
	(
	param0, 
	param1
	);
	ld.param.b32 	%r29, [retval0];
	} // callseq 1
	mul.wide.s32 	%rd13, %r2, 4;
	add.s64 	%rd14, %rd10, %rd13;
	st.global.u32 	[%rd14], %r34;
	ret;

}
.func  (.param .align 16 .b8 func_retval0[16]) __internal_trig_reduction_slowpathd(
	.param .b64 __internal_trig_reduction_slowpathd_param_0
)
{
	.local .align 8 .b8 	__local_depot1[40];
	.reg .b64 	%SP;
	.reg .b64 	%SPL;
	.reg .pred 	%p<10>;
	.reg .b32 	%r<47>;
	.reg .b64 	%rd<74>;
	.reg .b64 	%fd<5>;

	mov.u64 	%SPL, __local_depot1;
	ld.param.f64 	%fd4, [__internal_trig_reduction_slowpathd_param_0];
	add.u64 	%rd1, %SPL, 0;
	{
	.reg .b32 %temp; 
	mov.b64 	{%temp, %r1}, %fd4;
	}
	shr.u32 	%r2, %r1, 20;
	and.b32  	%r3, %r2, 2047;
	setp.eq.s32 	%p1, %r3, 2047;
	mov.b32 	%r46, 0;
	@%p1 bra 	$L__BB1_9;
	add.s32 	%r20, %r3, -1024;
	mov.b64 	%rd20, %fd4;
	shl.b64 	%rd2, %rd20, 11;
	shr.u32 	%r4, %r20, 6;
	sub.s32 	%r45, 15, %r4;
	sub.s32 	%r21, 19, %r4;
	setp.lt.u32 	%p2, %r20, 128;
	selp.b32 	%r6, 18, %r21, %p2;
	setp.ge.s32 	%p3, %r45, %r6;
	mov.b64 	%rd70, 0;
	@%p3 bra 	$L__BB1_4;
	add.s32 	%r23, %r6, %r4;
	neg.s32 	%r43, %r23;
	or.b64  	%rd3, %rd2, -9223372036854775808;
	mov.b64 	%rd70, 0;
	mov.b32 	%r42, 0;
	mov.u64 	%rd25, __cudart_i2opi_d;
	mov.u32 	%r44, %r45;
$L__BB1_3:
	.pragma "nounroll";
	mul.wide.s32 	%rd22, %r42, 8;
	add.s64 	%rd23, %rd1, %rd22;
	mul.wide.s32 	%rd24, %r44, 8;
	add.s64 	%rd26, %rd25, %rd24;
	ld.global.nc.u64 	%rd27, [%rd26];
	{
	.reg .u32 %r0, %r1, %r2, %r3, %alo, %ahi, %blo, %bhi, %clo, %chi;
	mov.b64 	{%alo,%ahi}, %rd27;
	mov.b64 	{%blo,%bhi}, %rd3;
	mov.b64 	{%clo,%chi}, %rd70;
	mad.lo.cc.u32 	%r0, %alo, %blo, %clo;
	madc.hi.cc.u32 	%r1, %alo, %blo, %chi;
	madc.hi.u32 	%r2, %alo, %bhi, 0;
	mad.lo.cc.u32 	%r1, %alo, %bhi, %r1;
	madc.hi.cc.u32 	%r2, %ahi, %blo, %r2;
	madc.hi.u32 	%r3, %ahi, %bhi, 0;
	mad.lo.cc.u32 	%r1, %ahi, %blo, %r1;
	madc.lo.cc.u32 	%r2, %ahi, %bhi, %r2;
	addc.u32 	%r3, %r3, 0;
	mov.b64 	%rd28, {%r0,%r1};
	mov.b64 	%rd70, {%r2,%r3};
	}
	st.local.u64 	[%rd23], %rd28;
	add.s32 	%r44, %r44, 1;
	add.s32 	%r43, %r43, 1;
	add.s32 	%r42, %r42, 1;
	setp.ne.s32 	%p4, %r43, -15;
	mov.u32 	%r45, %r6;
	@%p4 bra 	$L__BB1_3;
$L__BB1_4:
	cvt.s64.s32 	%rd29, %r45;
	cvt.u64.u32 	%rd30, %r4;
	add.s64 	%rd31, %rd30, %rd29;
	shl.b64 	%rd32, %rd31, 3;
	add.s64 	%rd33, %rd1, %rd32;
	st.local.u64 	[%rd33+-120], %rd70;
	and.b32  	%r15, %r2, 63;
	ld.local.u64 	%rd72, [%rd1+16];
	ld.local.u64 	%rd71, [%rd1+24];
	setp.eq.s32 	%p5, %r15, 0;
	@%p5 bra 	$L__BB1_6;
	shl.b64 	%rd34, %rd71, %r15;
	shr.u64 	%rd35, %rd72, 1;
	xor.b32  	%r24, %r15, 63;
	shr.u64 	%rd36, %rd35, %r24;
	or.b64  	%rd71, %rd34, %rd36;
	ld.local.u64 	%rd37, [%rd1+8];
	shl.b64 	%rd38, %rd72, %r15;
	shr.u64 	%rd39, %rd37, 1;
	shr.u64 	%rd40, %rd39, %r24;
	or.b64  	%rd72, %rd38, %rd40;
$L__BB1_6:
	and.b32  	%r25, %r1, -2147483648;
	shr.u64 	%rd41, %rd71, 62;
	cvt.u32.u64 	%r26, %rd41;
	mov.b64 	{%r27, %r28}, %rd71;
	mov.b64 	{%r29, %r30}, %rd72;
	shf.l.wrap.b32 	%r31, %r30, %r27, 2;
	shf.l.wrap.b32 	%r32, %r27, %r28, 2;
	mov.b64 	%rd42, {%r31, %r32};
	shl.b64 	%rd43, %rd72, 2;
	shr.u64 	%rd44, %rd42, 63;
	cvt.u32.u64 	%r33, %rd44;
	add.s32 	%r34, %r33, %r26;
	setp.eq.s32 	%p6, %r25, 0;
	neg.s32 	%r35, %r34;
	selp.b32 	%r46, %r34, %r35, %p6;
	setp.gt.s64 	%p7, %rd42, -1;
	mov.b64 	%rd45, 0;
	{
	.reg .u32 %r0, %r1, %r2, %r3, %a0, %a1, %a2, %a3, %b0, %b1, %b2, %b3;
	mov.b64 	{%a0,%a1}, %rd45;
	mov.b64 	{%a2,%a3}, %rd45;
	mov.b64 	{%b0,%b1}, %rd43;
	mov.b64 	{%b2,%b3}, %rd42;
	sub.cc.u32 	%r0, %a0, %b0;
	subc.cc.u32 	%r1, %a1, %b1;
	subc.cc.u32 	%r2, %a2, %b2;
	subc.u32 	%r3, %a3, %b3;
	mov.b64 	%rd46, {%r0,%r1};
	mov.b64 	%rd47, {%r2,%r3};
	}
	xor.b32  	%r36, %r25, -2147483648;
	selp.b64 	%rd73, %rd42, %rd47, %p7;
	selp.b64 	%rd14, %rd43, %rd46, %p7;
	selp.b32 	%r17, %r25, %r36, %p7;
	clz.b64 	%r37, %rd73;
	cvt.u64.u32 	%rd15, %r37;
	setp.eq.s32 	%p8, %r37, 0;
	@%p8 bra 	$L__BB1_8;
	cvt.u32.u64 	%r38, %rd15;
	and.b32  	%r39, %r38, 63;
	shl.b64 	%rd48, %rd73, %r39;
	shr.u64 	%rd49, %rd14, 1;
	not.b32 	%r40, %r38;
	and.b32  	%r41, %r40, 63;
	shr.u64 	%rd50, %rd49, %r41;
	or.b64  	%rd73, %rd48, %rd50;
$L__BB1_8:
	mov.b64 	%rd51, -3958705157555305931;
	{
	.reg .u32 %r0, %r1, %r2, %r3, %alo, %ahi, %blo, %bhi;
	mov.b64 	{%alo,%ahi}, %rd73;
	mov.b64 	{%blo,%bhi}, %rd51;
	mul.lo.u32 	%r0, %alo, %blo;
	mul.hi.u32 	%r1, %alo, %blo;
	mad.lo.cc.u32 	%r1, %alo, %bhi, %r1;
	madc.hi.u32 	%r2, %alo, %bhi, 0;
	mad.lo.cc.u32 	%r1, %ahi, %blo, %r1;
	madc.hi.cc.u32 	%r2, %ahi, %blo, %r2;
	madc.hi.u32 	%r3, %ahi, %bhi, 0;
	mad.lo.cc.u32 	%r2, %ahi, %bhi, %r2;
	addc.u32 	%r3, %r3, 0;
	mov.b64 	%rd52, {%r0,%r1};
	mov.b64 	%rd53, {%r2,%r3};
	}
	setp.gt.s64 	%p9, %rd53, 0;
	{
	.reg .u32 %r0, %r1, %r2, %r3, %a0, %a1, %a2, %a3, %b0, %b1, %b2, %b3;
	mov.b64 	{%a0,%a1}, %rd52;
	mov.b64 	{%a2,%a3}, %rd53;
	mov.b64 	{%b0,%b1}, %rd52;
	mov.b64 	{%b2,%b3}, %rd53;
	add.cc.u32 	%r0, %a0, %b0;
	addc.cc.u32 	%r1, %a1, %b1;
	addc.cc.u32 	%r2, %a2, %b2;
	addc.u32 	%r3, %a3, %b3;
	mov.b64 	%rd54, {%r0,%r1};
	mov.b64 	%rd55, {%r2,%r3};
	}
	selp.b64 	%rd56, %rd55, %rd53, %p9;
	selp.s64 	%rd57, -1, 0, %p9;
	sub.s64 	%rd58, %rd57, %rd15;
	cvt.u64.u32 	%rd59, %r17;
	shl.b64 	%rd60, %rd59, 32;
	add.s64 	%rd61, %rd56, 1;
	shr.u64 	%rd62, %rd61, 10;
	add.s64 	%rd63, %rd62, 1;
	shr.u64 	%rd64, %rd63, 1;
	shl.b64 	%rd65, %rd58, 52;
	add.s64 	%rd66, %rd65, %rd64;
	add.s64 	%rd67, %rd66, 4602678819172646912;
	or.b64  	%rd68, %rd67, %rd60;
	mov.b64 	%fd4, %rd68;
$L__BB1_9:
	st.param.f64 	[func_retval0], %fd4;
	st.param.b32 	[func_retval0+8], %r46;
	ret;

}


// ===== COMPILED SASS (sm_100) =====

	.target	sm_100

	.elftype	@"ET_EXEC"


//--------------------- .note.nv.tkinfo           --------------------------
	.section	.note.nv.tkinfo,"",@"SHT_NOTE"
	.sectionflags	@"SHF_NOTE_NV_TKINFO"
	.tkinfo
        /*0018*/ 	.word	0x00000002
        /*0030*/ 	.string	""
        /*0030*/ 	.string	"ptxas"
        /*0030*/ 	.string	"Cuda compilation tools, release 13.0, V13.0.88"
        /*0030*/ 	.string	"Build cuda_13.0.r13.0/compiler.36424714_0"
        /*0030*/ 	.string	"-arch sm_100 -m 64 "



//--------------------- .note.nv.cuinfo           --------------------------
	.section	.note.nv.cuinfo,"",@"SHT_NOTE"
	.sectionflags	@"SHF_NOTE_NV_CUINFO"
        /*0018*/ 	.short	0x0002
        /*001a*/ 	.short	0x0064
        /*001c*/ 	.short	0x0082
	.zero		2


//--------------------- .nv.info                  --------------------------
	.section	.nv.info,"",@"SHT_CUDA_INFO"
	.align	4


	//----- nvinfo : EIATTR_REGCOUNT
	.align		4
        /*0000*/ 	.byte	0x04, 0x2f
        /*0002*/ 	.short	(.L_4 - .L_3)
	.align		4
.L_3:
        /*0004*/ 	.word	index@(_Z8mykernelPiS_)
        /*0008*/ 	.word	0x00000020


	//----- nvinfo : EIATTR_FRAME_SIZE
	.align		4
.L_4:
        /*000c*/ 	.byte	0x04, 0x11
        /*000e*/ 	.short	(.L_6 - .L_5)
	.align		4
.L_5:
        /*0010*/ 	.word	index@($_Z8mykernelPiS_$__internal_trig_reduction_slowpathd)
        /*0014*/ 	.word	0x00000030


	//----- nvinfo : EIATTR_FRAME_SIZE
	.align		4
.L_6:
        /*0018*/ 	.byte	0x04, 0x11
        /*001a*/ 	.short	(.L_8 - .L_7)
	.align		4
.L_7:
        /*001c*/ 	.word	index@(_Z8mykernelPiS_)
        /*0020*/ 	.word	0x00000030


	//----- nvinfo : EIATTR_MIN_STACK_SIZE
	.align		4
.L_8:
        /*0024*/ 	.byte	0x04, 0x12
        /*0026*/ 	.short	(.L_10 - .L_9)
	.align		4
.L_9:
        /*0028*/ 	.word	index@(_Z8mykernelPiS_)
        /*002c*/ 	.word	0x00000030
.L_10:


//--------------------- .nv.compat                --------------------------
	.section	.nv.compat,"",@"SHT_CUDA_COMPAT_INFO"
	.align	4
        /*0000*/ 	.byte	0x02, 0x09, 0x00, 0x00, 0x02, 0x02, 0x01, 0x00, 0x02, 0x05, 0x05, 0x00, 0x03, 0x07, 0x01, 0x01
        /*0010*/ 	.byte	0x02, 0x03, 0x00, 0x00, 0x02, 0x06, 0x01, 0x00, 0x04, 0x0b, 0x08, 0x00, 0x01, 0x00, 0x00, 0x00
        /*0020*/ 	.byte	0x00, 0x00, 0x00, 0x00


//--------------------- .nv.info._Z8mykernelPiS_  --------------------------
	.section	.nv.info._Z8mykernelPiS_,"",@"SHT_CUDA_INFO"
	.sectionflags	@""
	.align	4


	//----- nvinfo : EIATTR_CUDA_API_VERSION
	.align		4
        /*0000*/ 	.byte	0x04, 0x37
        /*0002*/ 	.short	(.L_12 - .L_11)
.L_11:
        /*0004*/ 	.word	0x00000082


	//----- nvinfo : EIATTR_KPARAM_INFO
	.align		4
.L_12:
        /*0008*/ 	.byte	0x04, 0x17
        /*000a*/ 	.short	(.L_14 - .L_13)
.L_13:
        /*000c*/ 	.word	0x00000000
        /*0010*/ 	.short	0x0001
        /*0012*/ 	.short	0x0008
        /*0014*/ 	.byte	0x00, 0xf5, 0x21, 0x00


	//----- nvinfo : EIATTR_KPARAM_INFO
	.align		4
.L_14:
        /*0018*/ 	.byte	0x04, 0x17
        /*001a*/ 	.short	(.L_16 - .L_15)
.L_15:
        /*001c*/ 	.word	0x00000000
        /*0020*/ 	.short	0x0000
        /*0022*/ 	.short	0x0000
        /*0024*/ 	.byte	0x00, 0xf5, 0x21, 0x00


	//----- nvinfo : EIATTR_SPARSE_MMA_MASK
	.align		4
.L_16:
        /*0028*/ 	.byte	0x03, 0x50
        /*002a*/ 	.short	0x0000


	//----- nvinfo : EIATTR_MAXREG_COUNT
	.align		4
        /*002c*/ 	.byte	0x03, 0x1b
        /*002e*/ 	.short	0x00ff


	//----- nvinfo : EIATTR_EXTERNS
	.align		4
        /*0030*/ 	.byte	0x04, 0x0f
        /*0032*/ 	.short	(.L_18 - .L_17)


	//   ....[0]....
	.align		4
.L_17:
        /*0034*/ 	.word	index@(vprintf)


	//----- nvinfo : EIATTR_MERCURY_ISA_VERSION
	.align		4
.L_18:
        /*0038*/ 	.byte	0x03, 0x5f
        /*003a*/ 	.short	0x0101


	//----- nvinfo : EIATTR_VRC_CTA_INIT_COUNT
	.align		4
        /*003c*/ 	.byte	0x02, 0x4a
	.zero		1
	.zero		1


	//----- nvinfo : EIATTR_SYSCALL_OFFSETS
	.align		4
        /*0040*/ 	.byte	0x04, 0x46
        /*0042*/ 	.short	(.L_20 - .L_19)


	//   ....[0]....
.L_19:
        /*0044*/ 	.word	0x000005d0


	//----- nvinfo : EIATTR_EXIT_INSTR_OFFSETS
	.align		4
.L_20:
        /*0048*/ 	.byte	0x04, 0x1c
        /*004a*/ 	.short	(.L_22 - .L_21)


	//   ....[0]....
.L_21:
        /*004c*/ 	.word	0x00000610


	//----- nvinfo : EIATTR_CRS_STACK_SIZE
	.align		4
.L_22:
        /*0050*/ 	.byte	0x04, 0x1e
        /*0052*/ 	.short	(.L_24 - .L_23)
.L_23:
        /*0054*/ 	.word	0x00000000


	//----- nvinfo : EIATTR_CBANK_PARAM_SIZE
	.align		4
.L_24:
        /*0058*/ 	.byte	0x03, 0x19
        /*005a*/ 	.short	0x0010


	//----- nvinfo : EIATTR_PARAM_CBANK
	.align		4
        /*005c*/ 	.byte	0x04, 0x0a
        /*005e*/ 	.short	(.L_26 - .L_25)
	.align		4
.L_25:
        /*0060*/ 	.word	index@(.nv.constant0._Z8mykernelPiS_)
        /*0064*/ 	.short	0x0380
        /*0066*/ 	.short	0x0010


	//----- nvinfo : EIATTR_SW_WAR
	.align		4
.L_26:
        /*0068*/ 	.byte	0x04, 0x36
        /*006a*/ 	.short	(.L_28 - .L_27)
.L_27:
        /*006c*/ 	.word	0x00000008
.L_28:


//--------------------- .nv.callgraph             --------------------------
	.section	.nv.callgraph,"",@"SHT_CUDA_CALLGRAPH"
	.align	4
	.sectionentsize	8
	.align		4
        /*0000*/ 	.word	0x00000000
	.align		4
        /*0004*/ 	.word	0xffffffff
	.align		4
        /*0008*/ 	.word	index@(_Z8mykernelPiS_)
	.align		4
        /*000c*/ 	.word	index@(vprintf)
	.align		4
        /*0010*/ 	.word	0x00000000
	.align		4
        /*0014*/ 	.word	0xfffffffe
	.align		4
        /*0018*/ 	.word	0x00000000
	.align		4
        /*001c*/ 	.word	0xfffffffd
	.align		4
        /*0020*/ 	.word	0x00000000
	.align		4
        /*0024*/ 	.word	0xfffffffc


//--------------------- .nv.constant4             --------------------------
	.section	.nv.constant4,"a",@progbits
	.align	8
	.align		8
.nv.constant4:
        /*0000*/ 	.dword	vprintf
	.align		8
        /*0008*/ 	.dword	$str
	.align		8
        /*0010*/ 	.dword	__cudart_i2opi_d
	.align		8
        /*0018*/ 	.dword	__cudart_sin_cos_coeffs


//--------------------- .text._Z8mykernelPiS_     --------------------------
	.section	.text._Z8mykernelPiS_,"ax",@progbits
	.align	128
        .global         _Z8mykernelPiS_
        .type           _Z8mykernelPiS_,@function
        .size           _Z8mykernelPiS_,(.L_x_14 - _Z8mykernelPiS_)
        .other          _Z8mykernelPiS_,@"STO_CUDA_ENTRY STV_DEFAULT"
_Z8mykernelPiS_:
.text._Z8mykernelPiS_:
[----:B------:R-:W0:Y:S08]  /*0000*/  LDC R1, c[0x0][0x37c] ;  /* 0x0000df00ff017b82 */ /* 0x000e300000000800 */
[----:B------:R-:W1:Y:S01]  /*0010*/  LDC.64 R4, c[0x0][0x388] ;  /* 0x0000e200ff047b82 */ /* 0x000e620000000a00 */
[----:B------:R-:W1:Y:S01]  /*0020*/  LDCU.64 UR36, c[0x0][0x358] ;  /* 0x00006b00ff2477ac */ /* 0x000e620008000a00 */
[----:B------:R-:W2:Y:S01]  /*0030*/  S2R R7, SR_TID.X ;  /* 0x0000000000077919 */ /* 0x000ea20000002100 */
[----:B0-----:R-:W-:Y:S01]  /*0040*/  VIADD R1, R1, 0xffffffd0 ;  /* 0xffffffd001017836 */ /* 0x001fe20000000000 */
[----:B------:R-:W0:Y:S04]  /*0050*/  LDCU UR5, c[0x0][0x2fc] ;  /* 0x00005f80ff0577ac */ /* 0x000e280008000800 */
[----:B------:R-:W2:Y:S01]  /*0060*/  S2UR UR6, SR_CTAID.X ;  /* 0x00000000000679c3 */ /* 0x000ea20000002500 */
[----:B------:R-:W3:Y:S01]  /*0070*/  LDCU UR4, c[0x0][0x2f8] ;  /* 0x00005f00ff0477ac */ /* 0x000ee20008000800 */
[----:B------:R-:W4:Y:S01]  /*0080*/  LDCU.64 UR8, c[0x4][0x18] ;  /* 0x01000300ff0877ac */ /* 0x000f220008000a00 */
[----:B-1----:R-:W5:Y:S05]  /*0090*/  LDG.E R3, desc[UR36][R4.64] ;  /* 0x0000002404037981 */ /* 0x002f6a000c1e1900 */
[----:B------:R-:W2:Y:S01]  /*00a0*/  LDC R8, c[0x0][0x360] ;  /* 0x0000d800ff087b82 */ /* 0x000ea20000000800 */
[----:B------:R-:W-:Y:S01]  /*00b0*/  BSSY.RECONVERGENT B1, `(.L_x_0) ;  /* 0x000004a000017945 */ /* 0x000fe20003800200 */
[----:B---3--:R-:W-:Y:S01]  /*00c0*/  IADD3 R6, P1, PT, R1, UR4, RZ ;  /* 0x0000000401067c10 */ /* 0x008fe2000ff3e0ff */
[----:B------:R-:W-:-:S02]  /*00d0*/  IMAD.MOV.U32 R2, RZ, RZ, RZ ;  /* 0x000000ffff027224 */ /* 0x000fc400078e00ff */
[----:B--2---:R-:W-:Y:S02]  /*00e0*/  IMAD R16, R8, UR6, R7 ;  /* 0x0000000608107c24 */ /* 0x004fe4000f8e0207 */
[----:B0-----:R-:W-:-:S03]  /*00f0*/  IMAD.X R7, RZ, RZ, UR5, P1 ;  /* 0x00000005ff077e24 */ /* 0x001fc600088e06ff */
[----:B-----5:R-:W-:-:S13]  /*0100*/  ISETP.GE.AND P0, PT, R16, R3, PT ;  /* 0x000000031000720c */ /* 0x020fda0003f06270 */
[----:B----4-:R-:W-:Y:S05]  /*0110*/  @P0 BRA `(.L_x_1) ;  /* 0x00000004000c0947 */ /* 0x010fea0003800000 */
[----:B------:R-:W0:Y:S01]  /*0120*/  LDCU UR4, c[0x0][0x370] ;  /* 0x00006e00ff0477ac */ /* 0x000e220008000800 */
[----:B------:R-:W-:Y:S02]  /*0130*/  IMAD.MOV.U32 R2, RZ, RZ, RZ ;  /* 0x000000ffff027224 */ /* 0x000fe400078e00ff */
[----:B------:R-:W-:Y:S02]  /*0140*/  IMAD.MOV.U32 R0, RZ, RZ, R16 ;  /* 0x000000ffff007224 */ /* 0x000fe400078e0010 */
[----:B0-----:R-:W-:-:S07]  /*0150*/  IMAD R5, R8, UR4, RZ ;  /* 0x0000000408057c24 */ /* 0x001fce000f8e02ff */
.L_x_4:
[----:B------:R-:W0:Y:S01]  /*0160*/  I2F.F64 R10, R0 ;  /* 0x00000000000a7312 */ /* 0x000e220000201c00 */
[----:B------:R-:W-:Y:S01]  /*0170*/  UMOV UR4, 0x6dc9c883 ;  /* 0x6dc9c88300047882 */ /* 0x000fe20000000000 */
[----:B------:R-:W-:Y:S01]  /*0180*/  UMOV UR5, 0x3fe45f30 ;  /* 0x3fe45f3000057882 */ /* 0x000fe20000000000 */
[----:B------:R-:W-:Y:S01]  /*0190*/  BSSY.RECONVERGENT B0, `(.L_x_2) ;  /* 0x0000014000007945 */ /* 0x000fe20003800200 */
[C---:B0-----:R-:W-:Y:S01]  /*01a0*/  DMUL R8, R10.reuse, UR4 ;  /* 0x000000040a087c28 */ /* 0x041fe20008000000 */
[----:B------:R-:W-:Y:S01]  /*01b0*/  UMOV UR4, 0x54442d18 ;  /* 0x54442d1800047882 */ /* 0x000fe20000000000 */
[----:B------:R-:W-:Y:S01]  /*01c0*/  UMOV UR5, 0x3ff921fb ;  /* 0x3ff921fb00057882 */ /* 0x000fe20000000000 */
[----:B------:R-:W-:-:S03]  /*01d0*/  DSETP.GE.AND P0, PT, |R10|, 2.14748364800000000000e+09, PT ;  /* 0x41e000000a00742a */ /* 0x000fc60003f06200 */
[----:B------:R-:W0:Y:S08]  /*01e0*/  F2I.F64 R4, R8 ;  /* 0x0000000800047311 */ /* 0x000e300000301100 */
[----:B0-----:R-:W0:Y:S02]  /*01f0*/  I2F.F64 R26, R4 ;  /* 0x00000004001a7312 */ /* 0x001e240000201c00 */
[----:B0-----:R-:W-:Y:S01]  /*0200*/  DFMA R12, R26, -UR4, R10 ;  /* 0x800000041a0c7c2b */ /* 0x001fe2000800000a */
[----:B------:R-:W-:Y:S01]  /*0210*/  UMOV UR4, 0x33145c00 ;  /* 0x33145c0000047882 */ /* 0x000fe20000000000 */
[----:B------:R-:W-:-:S06]  /*0220*/  UMOV UR5, 0x3c91a626 ;  /* 0x3c91a62600057882 */ /* 0x000fcc0000000000 */
[----:B------:R-:W-:Y:S01]  /*0230*/  DFMA R12, R26, -UR4, R12 ;  /* 0x800000041a0c7c2b */ /* 0x000fe2000800000c */
[----:B------:R-:W-:Y:S01]  /*0240*/  UMOV UR4, 0x252049c0 ;  /* 0x252049c000047882 */ /* 0x000fe20000000000 */
[----:B------:R-:W-:-:S06]  /*0250*/  UMOV UR5, 0x397b839a ;  /* 0x397b839a00057882 */ /* 0x000fcc0000000000 */
[----:B------:R-:W-:Y:S01]  /*0260*/  DFMA R26, R26, -UR4, R12 ;  /* 0x800000041a1a7c2b */ /* 0x000fe2000800000c */
[----:B------:R-:W-:Y:S10]  /*0270*/  @!P0 BRA `(.L_x_3) ;  /* 0x0000000000148947 */ /* 0x000ff40003800000 */
[----:B------:R-:W-:-:S07]  /*0280*/  MOV R4, 0x2a0 ;  /* 0x000002a000047802 */ /* 0x000fce0000000f00 */
[----:B------:R-:W-:Y:S05]  /*0290*/  CALL.REL.NOINC `($_Z8mykernelPiS_$__internal_trig_reduction_slowpathd) ;  /* 0x0000000000e07944 */ /* 0x000fea0003c00000 */
[----:B------:R-:W-:Y:S02]  /*02a0*/  IMAD.MOV.U32 R4, RZ, RZ, R10 ;  /* 0x000000ffff047224 */ /* 0x000fe400078e000a */
[----:B------:R-:W-:Y:S02]  /*02b0*/  IMAD.MOV.U32 R26, RZ, RZ, R18 ;  /* 0x000000ffff1a7224 */ /* 0x000fe400078e0012 */
[----:B------:R-:W-:-:S07]  /*02c0*/  IMAD.MOV.U32 R27, RZ, RZ, R19 ;  /* 0x000000ffff1b7224 */ /* 0x000fce00078e0013 */
.L_x_3:
[----:B------:R-:W-:Y:S05]  /*02d0*/  BSYNC.RECONVERGENT B0 ;  /* 0x0000000000007941 */ /* 0x000fea0003800200 */
.L_x_2:
[----:B------:R-:W-:-:S05]  /*02e0*/  IMAD.SHL.U32 R8, R4, 0x40, RZ ;  /* 0x0000004004087824 */ /* 0x000fca00078e00ff */
[----:B------:R-:W-:-:S04]  /*02f0*/  LOP3.LUT R8, R8, 0x40, RZ, 0xc0, !PT ;  /* 0x0000004008087812 */ /* 0x000fc800078ec0ff */
[----:B------:R-:W-:-:S05]  /*0300*/  IADD3 R28, P0, PT, R8, UR8, RZ ;  /* 0x00000008081c7c10 */ /* 0x000fca000ff1e0ff */
[----:B------:R-:W-:-:S05]  /*0310*/  IMAD.X R29, RZ, RZ, UR9, P0 ;  /* 0x00000009ff1d7e24 */ /* 0x000fca00080e06ff */
[----:B------:R-:W2:Y:S04]  /*0320*/  LDG.E.128.CONSTANT R8, desc[UR36][R28.64] ;  /* 0x000000241c087981 */ /* 0x000ea8000c1e9d00 */
[----:B------:R-:W3:Y:S04]  /*0330*/  LDG.E.128.CONSTANT R12, desc[UR36][R28.64+0x10] ;  /* 0x000010241c0c7981 */ /* 0x000ee8000c1e9d00 */
[----:B------:R-:W4:Y:S01]  /*0340*/  LDG.E.128.CONSTANT R20, desc[UR36][R28.64+0x20] ;  /* 0x000020241c147981 */ /* 0x000f22000c1e9d00 */
[----:B------:R-:W-:Y:S01]  /*0350*/  LOP3.LUT R17, R4, 0x1, RZ, 0xc0, !PT ;  /* 0x0000000104117812 */ /* 0x000fe200078ec0ff */
[----:B------:R-:W-:Y:S01]  /*0360*/  IMAD.MOV.U32 R18, RZ, RZ, 0x20fd8164 ;  /* 0x20fd8164ff127424 */ /* 0x000fe200078e00ff */
[----:B------:R-:W-:Y:S01]  /*0370*/  DMUL R24, R26, R26 ;  /* 0x0000001a1a187228 */ /* 0x000fe20000000000 */
[----:B------:R-:W-:Y:S01]  /*0380*/  IMAD.IADD R0, R5, 0x1, R0 ;  /* 0x0000000105007824 */ /* 0x000fe200078e0200 */
[----:B------:R-:W-:Y:S01]  /*0390*/  ISETP.NE.U32.AND P0, PT, R17, 0x1, PT ;  /* 0x000000011100780c */ /* 0x000fe20003f05070 */
[----:B------:R-:W-:-:S03]  /*03a0*/  IMAD.MOV.U32 R17, RZ, RZ, 0x3da8ff83 ;  /* 0x3da8ff83ff117424 */ /* 0x000fc600078e00ff */
[----:B------:R-:W-:Y:S02]  /*03b0*/  FSEL R18, R18, -8.06006814911005101289e+34, !P0 ;  /* 0xf9785eba12127808 */ /* 0x000fe40004000000 */
[----:B------:R-:W-:-:S06]  /*03c0*/  FSEL R19, -R17, 0.11223486810922622681, !P0 ;  /* 0x3de5db6511137808 */ /* 0x000fcc0004000100 */
[----:B--2---:R-:W-:-:S08]  /*03d0*/  DFMA R8, R24, R18, R8 ;  /* 0x000000121808722b */ /* 0x004fd00000000008 */
[----:B------:R-:W-:-:S08]  /*03e0*/  DFMA R8, R24, R8, R10 ;  /* 0x000000081808722b */ /* 0x000fd0000000000a */
[----:B---3--:R-:W-:-:S08]  /*03f0*/  DFMA R8, R24, R8, R12 ;  /* 0x000000081808722b */ /* 0x008fd0000000000c */
[----:B------:R-:W-:-:S08]  /*0400*/  DFMA R8, R24, R8, R14 ;  /* 0x000000081808722b */ /* 0x000fd0000000000e */
[----:B----4-:R-:W-:-:S08]  /*0410*/  DFMA R8, R24, R8, R20 ;  /* 0x000000081808722b */ /* 0x010fd00000000014 */
[----:B------:R-:W-:-:S08]  /*0420*/  DFMA R8, R24, R8, R22 ;  /* 0x000000081808722b */ /* 0x000fd00000000016 */
[----:B------:R-:W-:Y:S02]  /*0430*/  DFMA R26, R8, R26, R26 ;  /* 0x0000001a081a722b */ /* 0x000fe4000000001a */
[----:B------:R-:W-:-:S10]  /*0440*/  DFMA R8, R24, R8, 1 ;  /* 0x3ff000001808742b */ /* 0x000fd40000000008 */
[----:B------:R-:W-:Y:S02]  /*0450*/  FSEL R10, R8, R26, !P0 ;  /* 0x0000001a080a7208 */ /* 0x000fe40004000000 */
[----:B------:R-:W-:Y:S02]  /*0460*/  FSEL R11, R9, R27, !P0 ;  /* 0x0000001b090b7208 */ /* 0x000fe40004000000 */
[----:B------:R-:W-:-:S04]  /*0470*/  LOP3.LUT P0, RZ, R4, 0x2, RZ, 0xc0, !PT ;  /* 0x0000000204ff7812 */ /* 0x000fc8000780c0ff */
[----:B------:R-:W-:-:S10]  /*0480*/  DADD R8, RZ, -R10 ;  /* 0x00000000ff087229 */ /* 0x000fd4000000080a */
[----:B------:R-:W-:Y:S02]  /*0490*/  FSEL R8, R10, R8, !P0 ;  /* 0x000000080a087208 */ /* 0x000fe40004000000 */
[----:B------:R-:W-:Y:S02]  /*04a0*/  FSEL R9, R11, R9, !P0 ;  /* 0x000000090b097208 */ /* 0x000fe40004000000 */
[----:B------:R-:W-:-:S04]  /*04b0*/  ISETP.GE.AND P0, PT, R0, R3, PT ;  /* 0x000000030000720c */ /* 0x000fc80003f06270 */
[----:B------:R-:W-:-:S08]  /*04c0*/  DMUL R8, R8, R8 ;  /* 0x0000000808087228 */ /* 0x000fd00000000000 */
[----:B------:R-:W-:-:S10]  /*04d0*/  DMUL R8, R8, 10000 ;  /* 0x40c3880008087828 */ /* 0x000fd40000000000 */
[----:B------:R-:W0:Y:S02]  /*04e0*/  F2I.F64.TRUNC R9, R8 ;  /* 0x0000000800097311 */ /* 0x000e24000030d100 */
[----:B0-----:R-:W-:-:S04]  /*04f0*/  IMAD.IADD R2, R9, 0x1, R2 ;  /* 0x0000000109027824 */ /* 0x001fc800078e0202 */
[----:B------:R-:W-:-:S05]  /*0500*/  IMAD.HI R4, R2, 0x68db8bad, RZ ;  /* 0x68db8bad02047827 */ /* 0x000fca00078e02ff */
[----:B------:R-:W-:-:S04]  /*0510*/  SHF.R.U32.HI R11, RZ, 0x1f, R4 ;  /* 0x0000001fff0b7819 */ /* 0x000fc80000011604 */
[----:B------:R-:W-:-:S05]  /*0520*/  LEA.HI.SX32 R11, R4, R11, 0x14 ;  /* 0x0000000b040b7211 */ /* 0x000fca00078fa2ff */
[----:B------:R-:W-:Y:S01]  /*0530*/  IMAD R2, R11, -0x2710, R2 ;  /* 0xffffd8f00b027824 */ /* 0x000fe200078e0202 */
[----:B------:R-:W-:Y:S06]  /*0540*/  @!P0 BRA `(.L_x_4) ;  /* 0xfffffffc00048947 */ /* 0x000fec000383ffff */
.L_x_1:
[----:B------:R-:W-:Y:S05]  /*0550*/  BSYNC.RECONVERGENT B1 ;  /* 0x0000000000017941 */ /* 0x000fea0003800200 */
.L_x_0:
[----:B------:R-:W-:Y:S01]  /*0560*/  MOV R0, 0x0 ;  /* 0x0000000000007802 */ /* 0x000fe20000000f00 */
[----:B------:R0:W-:Y:S01]  /*0570*/  STL [R1], R2 ;  /* 0x0000000201007387 */ /* 0x0001e20000100800 */
[----:B------:R-:W1:Y:S02]  /*0580*/  LDCU.64 UR4, c[0x4][0x8] ;  /* 0x01000100ff0477ac */ /* 0x000e640008000a00 */
[----:B------:R0:W2:Y:S01]  /*0590*/  LDC.64 R8, c[0x4][R0] ;  /* 0x0100000000087b82 */ /* 0x0000a20000000a00 */
[----:B-1----:R-:W-:Y:S02]  /*05a0*/  IMAD.U32 R4, RZ, RZ, UR4 ;  /* 0x00000004ff047e24 */ /* 0x002fe4000f8e00ff */
[----:B0-----:R-:W-:-:S07]  /*05b0*/  IMAD.U32 R5, RZ, RZ, UR5 ;  /* 0x00000005ff057e24 */ /* 0x001fce000f8e00ff */
[----:B------:R-:W-:-:S07]  /*05c0*/  LEPC R20, `(.L_x_5) ;  /* 0x000000001014794e */ /* 0x000fce0000000000 */
[----:B--2---:R-:W-:Y:S05]  /*05d0*/  CALL.ABS.NOINC R8 ;  /* 0x0000000008007343 */ /* 0x004fea0003c00000 */
.L_x_5:
[----:B------:R-:W0:Y:S02]  /*05e0*/  LDC.64 R4, c[0x0][0x380] ;  /* 0x0000e000ff047b82 */ /* 0x000e240000000a00 */
[----:B0-----:R-:W-:-:S05]  /*05f0*/  IMAD.WIDE R16, R16, 0x4, R4 ;  /* 0x0000000410107825 */ /* 0x001fca00078e0204 */
[----:B------:R-:W-:Y:S01]  /*0600*/  STG.E desc[UR36][R16.64], R2 ;  /* 0x0000000210007986 */ /* 0x000fe2000c101924 */
[----:B------:R-:W-:Y:S05]  /*0610*/  EXIT ;  /* 0x000000000000794d */ /* 0x000fea0003800000 */
        .type           $_Z8mykernelPiS_$__internal_trig_reduction_slowpathd,@function
        .size           $_Z8mykernelPiS_$__internal_trig_reduction_slowpathd,(.L_x_14 - $_Z8mykernelPiS_$__internal_trig_reduction_slowpathd)
$_Z8mykernelPiS_$__internal_trig_reduction_slowpathd:
[--C-:B------:R-:W-:Y:S01]  /*0620*/  SHF.R.U32.HI R8, RZ, 0x14, R11.reuse ;  /* 0x00000014ff087819 */ /* 0x100fe2000001160b */
[----:B------:R-:W-:Y:S02]  /*0630*/  IMAD.MOV.U32 R18, RZ, RZ, R10 ;  /* 0x000000ffff127224 */ /* 0x000fe400078e000a */
[----:B------:R-:W-:Y:S01]  /*0640*/  IMAD.MOV.U32 R19, RZ, RZ, R11 ;  /* 0x000000ffff137224 */ /* 0x000fe200078e000b */
[----:B------:R-:W-:Y:S01]  /*0650*/  LOP3.LUT R12, R8, 0x7ff, RZ, 0xc0, !PT ;  /* 0x000007ff080c7812 */ /* 0x000fe200078ec0ff */
[----:B------:R-:W-:-:S03]  /*0660*/  IMAD.MOV.U32 R9, RZ, RZ, RZ ;  /* 0x000000ffff097224 */ /* 0x000fc600078e00ff */
[----:B------:R-:W-:-:S13]  /*0670*/  ISETP.NE.AND P0, PT, R12, 0x7ff, PT ;  /* 0x000007ff0c00780c */ /* 0x000fda0003f05270 */
[----:B------:R-:W-:Y:S05]  /*0680*/  @!P0 BRA `(.L_x_6) ;  /* 0x00000008004c8947 */ /* 0x000fea0003800000 */
[----:B------:R-:W-:Y:S01]  /*0690*/  VIADD R10, R12, 0xfffffc00 ;  /* 0xfffffc000c0a7836 */ /* 0x000fe20000000000 */
[----:B------:R-:W-:Y:S01]  /*06a0*/  BSSY.RECONVERGENT B2, `(.L_x_7) ;  /* 0x0000030000027945 */ /* 0x000fe20003800200 */
[----:B------:R-:W-:Y:S01]  /*06b0*/  VIADD R17, R1, 0x8 ;  /* 0x0000000801117836 */ /* 0x000fe20000000000 */
[----:B------:R-:W-:Y:S02]  /*06c0*/  CS2R R14, SRZ ;  /* 0x00000000000e7805 */ /* 0x000fe4000001ff00 */
[----:B------:R-:W-:Y:S02]  /*06d0*/  SHF.R.U32.HI R9, RZ, 0x6, R10 ;  /* 0x00000006ff097819 */ /* 0x000fe4000001160a */
[----:B------:R-:W-:Y:S02]  /*06e0*/  ISETP.GE.U32.AND P0, PT, R10, 0x80, PT ;  /* 0x000000800a00780c */ /* 0x000fe40003f06070 */
[C---:B------:R-:W-:Y:S02]  /*06f0*/  IADD3 R10, PT, PT, -R9.reuse, 0x13, RZ ;  /* 0x00000013090a7810 */ /* 0x040fe40007ffe1ff */
[----:B------:R-:W-:-:S02]  /*0700*/  IADD3 R25, PT, PT, -R9, 0xf, RZ ;  /* 0x0000000f09197810 */ /* 0x000fc40007ffe1ff */
[----:B------:R-:W-:-:S04]  /*0710*/  SEL R10, R10, 0x12, P0 ;  /* 0x000000120a0a7807 */ /* 0x000fc80000000000 */
[----:B------:R-:W-:-:S13]  /*0720*/  ISETP.GE.AND P0, PT, R25, R10, PT ;  /* 0x0000000a1900720c */ /* 0x000fda0003f06270 */
[----:B------:R-:W-:Y:S05]  /*0730*/  @P0 BRA `(.L_x_8) ;  /* 0x0000000000980947 */ /* 0x000fea0003800000 */
[----:B------:R-:W0:Y:S01]  /*0740*/  LDC.64 R12, c[0x0][0x358] ;  /* 0x0000d600ff0c7b82 */ /* 0x000e220000000a00 */
[C---:B------:R-:W-:Y:S01]  /*0750*/  SHF.L.U64.HI R21, R18.reuse, 0xb, R19 ;  /* 0x0000000b12157819 */ /* 0x040fe20000010213 */
[----:B------:R-:W-:Y:S01]  /*0760*/  BSSY.RECONVERGENT B3, `(.L_x_9) ;  /* 0x0000022000037945 */ /* 0x000fe20003800200 */
[----:B------:R-:W-:Y:S01]  /*0770*/  IMAD.SHL.U32 R23, R18, 0x800, RZ ;  /* 0x0000080012177824 */ /* 0x000fe200078e00ff */
[----:B------:R-:W-:Y:S01]  /*0780*/  IADD3 R22, PT, PT, RZ, -R9, -R10 ;  /* 0x80000009ff167210 */ /* 0x000fe20007ffe80a */
[----:B------:R-:W-:Y:S01]  /*0790*/  IMAD.MOV.U32 R20, RZ, RZ, RZ ;  /* 0x000000ffff147224 */ /* 0x000fe200078e00ff */
[----:B------:R-:W-:Y:S02]  /*07a0*/  CS2R R14, SRZ ;  /* 0x00000000000e7805 */ /* 0x000fe4000001ff00 */
[----:B------:R-:W-:-:S07]  /*07b0*/  LOP3.LUT R21, R21, 0x80000000, RZ, 0xfc, !PT ;  /* 0x8000000015157812 */ /* 0x000fce00078efcff */
.L_x_10:
[----:B------:R-:W1:Y:S01]  /*07c0*/  LDC.64 R18, c[0x4][0x10] ;  /* 0x01000400ff127b82 */ /* 0x000e620000000a00 */
[----:B0-----:R-:W-:Y:S02]  /*07d0*/  R2UR UR4, R12 ;  /* 0x000000000c0472ca */ /* 0x001fe400000e0000 */
[----:B------:R-:W-:Y:S01]  /*07e0*/  R2UR UR5, R13 ;  /* 0x000000000d0572ca */ /* 0x000fe200000e0000 */
[----:B-1----:R-:W-:-:S12]  /*07f0*/  IMAD.WIDE R18, R25, 0x8, R18 ;  /* 0x0000000819127825 */ /* 0x002fd800078e0212 */
[----:B------:R-:W2:Y:S01]  /*0800*/  LDG.E.64.CONSTANT R18, desc[UR4][R18.64] ;  /* 0x0000000412127981 */ /* 0x000ea2000c1e9b00 */
[----:B------:R-:W-:Y:S02]  /*0810*/  VIADD R22, R22, 0x1 ;  /* 0x0000000116167836 */ /* 0x000fe40000000000 */
[----:B------:R-:W-:Y:S02]  /*0820*/  VIADD R25, R25, 0x1 ;  /* 0x0000000119197836 */ /* 0x000fe40000000000 */
[----:B--2---:R-:W-:-:S04]  /*0830*/  IMAD.WIDE.U32 R14, P2, R18, R23, R14 ;  /* 0x00000017120e7225 */ /* 0x004fc8000784000e */
[----:B------:R-:W-:Y:S02]  /*0840*/  IMAD R27, R18, R21, RZ ;  /* 0x00000015121b7224 */ /* 0x000fe400078e02ff */
[CC--:B------:R-:W-:Y:S02]  /*0850*/  IMAD R24, R19.reuse, R23.reuse, RZ ;  /* 0x0000001713187224 */ /* 0x0c0fe400078e02ff */
[----:B------:R-:W-:Y:S01]  /*0860*/  IMAD.HI.U32 R29, R19, R23, RZ ;  /* 0x00000017131d7227 */ /* 0x000fe200078e00ff */
[----:B------:R-:W-:-:S03]  /*0870*/  IADD3 R15, P0, PT, R27, R15, RZ ;  /* 0x0000000f1b0f7210 */ /* 0x000fc60007f1e0ff */
[----:B------:R-:W-:Y:S01]  /*0880*/  IMAD R27, R20, 0x8, R17 ;  /* 0x00000008141b7824 */ /* 0x000fe200078e0211 */
[----:B------:R-:W-:Y:S01]  /*0890*/  IADD3 R15, P1, PT, R24, R15, RZ ;  /* 0x0000000f180f7210 */ /* 0x000fe20007f3e0ff */
[----:B------:R-:W-:-:S04]  /*08a0*/  IMAD.HI.U32 R24, R18, R21, RZ ;  /* 0x0000001512187227 */ /* 0x000fc800078e00ff */
[----:B------:R-:W-:Y:S01]  /*08b0*/  IMAD.X R18, RZ, RZ, R24, P2 ;  /* 0x000000ffff127224 */ /* 0x000fe200010e0618 */
[----:B------:R0:W-:Y:S01]  /*08c0*/  STL.64 [R27], R14 ;  /* 0x0000000e1b007387 */ /* 0x0001e20000100a00 */
[----:B------:R-:W-:-:S03]  /*08d0*/  IMAD.HI.U32 R24, R19, R21, RZ ;  /* 0x0000001513187227 */ /* 0x000fc600078e00ff */
[----:B------:R-:W-:Y:S01]  /*08e0*/  IADD3.X R18, P0, PT, R29, R18, RZ, P0, !PT ;  /* 0x000000121d127210 */ /* 0x000fe2000071e4ff */
[----:B------:R-:W-:Y:S02]  /*08f0*/  IMAD R19, R19, R21, RZ ;  /* 0x0000001513137224 */ /* 0x000fe400078e02ff */
[----:B------:R-:W-:-:S03]  /*0900*/  VIADD R20, R20, 0x1 ;  /* 0x0000000114147836 */ /* 0x000fc60000000000 */
[----:B------:R-:W-:Y:S01]  /*0910*/  IADD3.X R19, P1, PT, R19, R18, RZ, P1, !PT ;  /* 0x0000001213137210 */ /* 0x000fe20000f3e4ff */
[----:B------:R-:W-:Y:S01]  /*0920*/  IMAD.X R18, RZ, RZ, R24, P0 ;  /* 0x000000ffff127224 */ /* 0x000fe200000e0618 */
[----:B------:R-:W-:-:S03]  /*0930*/  ISETP.NE.AND P0, PT, R22, -0xf, PT ;  /* 0xfffffff11600780c */ /* 0x000fc60003f05270 */
[----:B------:R-:W-:Y:S02]  /*0940*/  IMAD.X R18, RZ, RZ, R18, P1 ;  /* 0x000000ffff127224 */ /* 0x000fe400008e0612 */
[----:B0-----:R-:W-:Y:S02]  /*0950*/  IMAD.MOV.U32 R14, RZ, RZ, R19 ;  /* 0x000000ffff0e7224 */ /* 0x001fe400078e0013 */
[----:B------:R-:W-:-:S06]  /*0960*/  IMAD.MOV.U32 R15, RZ, RZ, R18 ;  /* 0x000000ffff0f7224 */ /* 0x000fcc00078e0012 */
[----:B------:R-:W-:Y:S05]  /*0970*/  @P0 BRA `(.L_x_10) ;  /* 0xfffffffc00900947 */ /* 0x000fea000383ffff */
[----:B------:R-:W-:Y:S05]  /*0980*/  BSYNC.RECONVERGENT B3 ;  /* 0x0000000000037941 */ /* 0x000fea0003800200 */
.L_x_9:
[----:B------:R-:W-:-:S07]  /*0990*/  IMAD.MOV.U32 R25, RZ, RZ, R10 ;  /* 0x000000ffff197224 */ /* 0x000fce00078e000a */
.L_x_8:
[----:B------:R-:W-:Y:S05]  /*09a0*/  BSYNC.RECONVERGENT B2 ;  /* 0x0000000000027941 */ /* 0x000fea0003800200 */
.L_x_7:
[----:B------:R-:W-:Y:S01]  /*09b0*/  LOP3.LUT P0, R27, R8, 0x3f, RZ, 0xc0, !PT ;  /* 0x0000003f081b7812 */ /* 0x000fe2000780c0ff */
[----:B------:R-:W-:-:S04]  /*09c0*/  IMAD.IADD R8, R9, 0x1, R25 ;  /* 0x0000000109087824 */ /* 0x000fc800078e0219 */
[----:B------:R-:W-:-:S05]  /*09d0*/  IMAD.U32 R29, R8, 0x8, R17 ;  /* 0x00000008081d7824 */ /* 0x000fca00078e0011 */
[----:B------:R0:W-:Y:S04]  /*09e0*/  STL.64 [R29+-0x78], R14 ;  /* 0xffff880e1d007387 */ /* 0x0001e80000100a00 */
[----:B------:R-:W2:Y:S04]  /*09f0*/  @P0 LDL.64 R18, [R1+0x10] ;  /* 0x0000100001120983 */ /* 0x000ea80000100a00 */
[----:B------:R-:W3:Y:S04]  /*0a00*/  LDL.64 R12, [R1+0x18] ;  /* 0x00001800010c7983 */ /* 0x000ee80000100a00 */
[----:B------:R-:W4:Y:S01]  /*0a10*/  LDL.64 R8, [R1+0x20] ;  /* 0x0000200001087983 */ /* 0x000f220000100a00 */
[----:B------:R-:W-:Y:S01]  /*0a20*/  @P0 LOP3.LUT R10, R27, 0x3f, RZ, 0x3c, !PT ;  /* 0x0000003f1b0a0812 */ /* 0x000fe200078e3cff */
[----:B------:R-:W-:Y:S01]  /*0a30*/  BSSY.RECONVERGENT B2, `(.L_x_11) ;  /* 0x0000034000027945 */ /* 0x000fe20003800200 */
[----:B--2---:R-:W-:-:S02]  /*0a40*/  @P0 SHF.R.U64 R17, R18, 0x1, R19 ;  /* 0x0000000112110819 */ /* 0x004fc40000001213 */
[----:B------:R-:W-:Y:S02]  /*0a50*/  @P0 SHF.R.U32.HI R19, RZ, 0x1, R19 ;  /* 0x00000001ff130819 */ /* 0x000fe40000011613 */
[CC--:B---3--:R-:W-:Y:S02]  /*0a60*/  @P0 SHF.L.U32 R21, R12.reuse, R27.reuse, RZ ;  /* 0x0000001b0c150219 */ /* 0x0c8fe400000006ff */
[----:B0-----:R-:W-:Y:S02]  /*0a70*/  @P0 SHF.R.U64 R14, R17, R10, R19 ;  /* 0x0000000a110e0219 */ /* 0x001fe40000001213 */
[--C-:B------:R-:W-:Y:S02]  /*0a80*/  @P0 SHF.R.U32.HI R25, RZ, 0x1, R13.reuse ;  /* 0x00000001ff190819 */ /* 0x100fe4000001160d */
[C-C-:B------:R-:W-:Y:S02]  /*0a90*/  @P0 SHF.R.U64 R23, R12.reuse, 0x1, R13.reuse ;  /* 0x000000010c170819 */ /* 0x140fe4000000120d */
[----:B------:R-:W-:-:S02]  /*0aa0*/  @P0 SHF.L.U64.HI R18, R12, R27, R13 ;  /* 0x0000001b0c120219 */ /* 0x000fc4000001020d */
[----:B------:R-:W-:Y:S02]  /*0ab0*/  @P0 SHF.R.U32.HI R15, RZ, R10, R19 ;  /* 0x0000000aff0f0219 */ /* 0x000fe40000011613 */
[----:B------:R-:W-:Y:S02]  /*0ac0*/  @P0 LOP3.LUT R12, R21, R14, RZ, 0xfc, !PT ;  /* 0x0000000e150c0212 */ /* 0x000fe400078efcff */
[----:B----4-:R-:W-:Y:S02]  /*0ad0*/  @P0 SHF.L.U32 R17, R8, R27, RZ ;  /* 0x0000001b08110219 */ /* 0x010fe400000006ff */
[----:B------:R-:W-:Y:S01]  /*0ae0*/  @P0 SHF.R.U64 R20, R23, R10, R25 ;  /* 0x0000000a17140219 */ /* 0x000fe20000001219 */
[----:B------:R-:W-:Y:S01]  /*0af0*/  IMAD.SHL.U32 R14, R12, 0x4, RZ ;  /* 0x000000040c0e7824 */ /* 0x000fe200078e00ff */
[----:B------:R-:W-:Y:S02]  /*0b00*/  @P0 LOP3.LUT R13, R18, R15, RZ, 0xfc, !PT ;  /* 0x0000000f120d0212 */ /* 0x000fe400078efcff */
[----:B------:R-:W-:-:S02]  /*0b10*/  @P0 SHF.L.U64.HI R27, R8, R27, R9 ;  /* 0x0000001b081b0219 */ /* 0x000fc40000010209 */
[----:B------:R-:W-:Y:S02]  /*0b20*/  @P0 SHF.R.U32.HI R10, RZ, R10, R25 ;  /* 0x0000000aff0a0219 */ /* 0x000fe40000011619 */
[----:B------:R-:W-:Y:S02]  /*0b30*/  @P0 LOP3.LUT R8, R17, R20, RZ, 0xfc, !PT ;  /* 0x0000001411080212 */ /* 0x000fe400078efcff */
[----:B------:R-:W-:Y:S02]  /*0b40*/  SHF.L.U64.HI R12, R12, 0x2, R13 ;  /* 0x000000020c0c7819 */ /* 0x000fe4000001020d */
[----:B------:R-:W-:Y:S02]  /*0b50*/  @P0 LOP3.LUT R9, R27, R10, RZ, 0xfc, !PT ;  /* 0x0000000a1b090212 */ /* 0x000fe400078efcff */
[----:B------:R-:W-:Y:S02]  /*0b60*/  SHF.L.W.U32.HI R13, R13, 0x2, R8 ;  /* 0x000000020d0d7819 */ /* 0x000fe40000010e08 */
[----:B------:R-:W-:-:S02]  /*0b70*/  IADD3 RZ, P0, PT, RZ, -R14, RZ ;  /* 0x8000000effff7210 */ /* 0x000fc40007f1e0ff */
[----:B------:R-:W-:Y:S02]  /*0b80*/  LOP3.LUT R10, RZ, R12, RZ, 0x33, !PT ;  /* 0x0000000cff0a7212 */ /* 0x000fe400078e33ff */
[----:B------:R-:W-:Y:S02]  /*0b90*/  SHF.L.W.U32.HI R8, R8, 0x2, R9 ;  /* 0x0000000208087819 */ /* 0x000fe40000010e09 */
[----:B------:R-:W-:Y:S02]  /*0ba0*/  LOP3.LUT R17, RZ, R13, RZ, 0x33, !PT ;  /* 0x0000000dff117212 */ /* 0x000fe400078e33ff */
[----:B------:R-:W-:Y:S02]  /*0bb0*/  IADD3.X R15, P0, PT, RZ, R10, RZ, P0, !PT ;  /* 0x0000000aff0f7210 */ /* 0x000fe4000071e4ff */
[----:B------:R-:W-:Y:S02]  /*0bc0*/  LOP3.LUT R10, RZ, R8, RZ, 0x33, !PT ;  /* 0x00000008ff0a7212 */ /* 0x000fe400078e33ff */
[----:B------:R-:W-:-:S02]  /*0bd0*/  IADD3.X R18, P1, PT, RZ, R17, RZ, P0, !PT ;  /* 0x00000011ff127210 */ /* 0x000fc4000073e4ff */
[----:B------:R-:W-:-:S03]  /*0be0*/  ISETP.GT.U32.AND P2, PT, R13, -0x1, PT ;  /* 0xffffffff0d00780c */ /* 0x000fc60003f44070 */
[----:B------:R-:W-:Y:S01]  /*0bf0*/  IMAD.X R17, RZ, RZ, R10, P1 ;  /* 0x000000ffff117224 */ /* 0x000fe200008e060a */
[----:B------:R-:W-:-:S04]  /*0c00*/  ISETP.GT.AND.EX P0, PT, R8, -0x1, PT, P2 ;  /* 0xffffffff0800780c */ /* 0x000fc80003f04320 */
[----:B------:R-:W-:Y:S02]  /*0c10*/  SEL R17, R8, R17, P0 ;  /* 0x0000001108117207 */ /* 0x000fe40000000000 */
[----:B------:R-:W-:Y:S02]  /*0c20*/  SEL R18, R13, R18, P0 ;  /* 0x000000120d127207 */ /* 0x000fe40000000000 */
[----:B------:R-:W-:-:S04]  /*0c30*/  ISETP.NE.U32.AND P1, PT, R17, RZ, PT ;  /* 0x000000ff1100720c */ /* 0x000fc80003f25070 */
[----:B------:R-:W-:Y:S01]  /*0c40*/  SEL R13, R18, R17, !P1 ;  /* 0x00000011120d7207 */ /* 0x000fe20004800000 */
[----:B------:R-:W-:-:S05]  /*0c50*/  @!P0 IMAD.MOV R14, RZ, RZ, -R14 ;  /* 0x000000ffff0e8224 */ /* 0x000fca00078e0a0e */
[----:B------:R-:W0:Y:S02]  /*0c60*/  FLO.U32 R13, R13 ;  /* 0x0000000d000d7300 */ /* 0x000e2400000e0000 */
[C---:B0-----:R-:W-:Y:S02]  /*0c70*/  IADD3 R19, PT, PT, -R13.reuse, 0x1f, RZ ;  /* 0x0000001f0d137810 */ /* 0x041fe40007ffe1ff */
[----:B------:R-:W-:-:S03]  /*0c80*/  IADD3 R10, PT, PT, -R13, 0x3f, RZ ;  /* 0x0000003f0d0a7810 */ /* 0x000fc60007ffe1ff */
[----:B------:R-:W-:Y:S01]  /*0c90*/  @P1 IMAD.MOV R10, RZ, RZ, R19 ;  /* 0x000000ffff0a1224 */ /* 0x000fe200078e0213 */
[----:B------:R-:W-:-:S04]  /*0ca0*/  SEL R19, R12, R15, P0 ;  /* 0x0000000f0c137207 */ /* 0x000fc80000000000 */
[----:B------:R-:W-:-:S13]  /*0cb0*/  ISETP.NE.AND P1, PT, R10, RZ, PT ;  /* 0x000000ff0a00720c */ /* 0x000fda0003f25270 */
[----:B------:R-:W-:Y:S05]  /*0cc0*/  @!P1 BRA `(.L_x_12) ;  /* 0x0000000000289947 */ /* 0x000fea0003800000 */
[----:B------:R-:W-:Y:S02]  /*0cd0*/  LOP3.LUT R13, R10, 0x3f, RZ, 0xc0, !PT ;  /* 0x0000003f0a0d7812 */ /* 0x000fe400078ec0ff */
[--C-:B------:R-:W-:Y:S02]  /*0ce0*/  SHF.R.U64 R15, R14, 0x1, R19.reuse ;  /* 0x000000010e0f7819 */ /* 0x100fe40000001213 */
[----:B------:R-:W-:Y:S02]  /*0cf0*/  SHF.R.U32.HI R19, RZ, 0x1, R19 ;  /* 0x00000001ff137819 */ /* 0x000fe40000011613 */
[----:B------:R-:W-:Y:S02]  /*0d00*/  LOP3.LUT R12, R10, 0x3f, RZ, 0xc, !PT ;  /* 0x0000003f0a0c7812 */ /* 0x000fe400078e0cff */
[CC--:B------:R-:W-:Y:S02]  /*0d10*/  SHF.L.U64.HI R17, R18.reuse, R13.reuse, R17 ;  /* 0x0000000d12117219 */ /* 0x0c0fe40000010211 */
[----:B------:R-:W-:-:S02]  /*0d20*/  SHF.L.U32 R13, R18, R13, RZ ;  /* 0x0000000d120d7219 */ /* 0x000fc400000006ff */
[-CC-:B------:R-:W-:Y:S02]  /*0d30*/  SHF.R.U64 R18, R15, R12.reuse, R19.reuse ;  /* 0x0000000c0f127219 */ /* 0x180fe40000001213 */
[----:B------:R-:W-:Y:S02]  /*0d40*/  SHF.R.U32.HI R12, RZ, R12, R19 ;  /* 0x0000000cff0c7219 */ /* 0x000fe40000011613 */
[----:B------:R-:W-:Y:S02]  /*0d50*/  LOP3.LUT R18, R13, R18, RZ, 0xfc, !PT ;  /* 0x000000120d127212 */ /* 0x000fe400078efcff */
[----:B------:R-:W-:-:S07]  /*0d60*/  LOP3.LUT R17, R17, R12, RZ, 0xfc, !PT ;  /* 0x0000000c11117212 */ /* 0x000fce00078efcff */
.L_x_12:
[----:B------:R-:W-:Y:S05]  /*0d70*/  BSYNC.RECONVERGENT B2 ;  /* 0x0000000000027941 */ /* 0x000fea0003800200 */
.L_x_11:
[----:B------:R-:W-:Y:S01]  /*0d80*/  IMAD.WIDE.U32 R14, R18, 0x2168c235, RZ ;  /* 0x2168c235120e7825 */ /* 0x000fe200078e00ff */
[----:B------:R-:W-:-:S03]  /*0d90*/  SHF.R.U32.HI R9, RZ, 0x1e, R9 ;  /* 0x0000001eff097819 */ /* 0x000fc60000011609 */
[----:B------:R-:W-:Y:S01]  /*0da0*/  IMAD.MOV.U32 R12, RZ, RZ, R15 ;  /* 0x000000ffff0c7224 */ /* 0x000fe200078e000f */
[----:B------:R-:W-:Y:S01]  /*0db0*/  IADD3 RZ, P1, PT, R14, R14, RZ ;  /* 0x0000000e0eff7210 */ /* 0x000fe20007f3e0ff */
[----:B------:R-:W-:Y:S01]  /*0dc0*/  IMAD.MOV.U32 R13, RZ, RZ, RZ ;  /* 0x000000ffff0d7224 */ /* 0x000fe200078e00ff */
[----:B------:R-:W-:Y:S01]  /*0dd0*/  LEA.HI R9, R8, R9, RZ, 0x1 ;  /* 0x0000000908097211 */ /* 0x000fe200078f08ff */
[----:B------:R-:W-:-:S04]  /*0de0*/  IMAD.HI.U32 R15, R17, -0x36f0255e, RZ ;  /* 0xc90fdaa2110f7827 */ /* 0x000fc800078e00ff */
[----:B------:R-:W-:-:S04]  /*0df0*/  IMAD.WIDE.U32 R12, R18, -0x36f0255e, R12 ;  /* 0xc90fdaa2120c7825 */ /* 0x000fc800078e000c */
[----:B------:R-:W-:-:S04]  /*0e00*/  IMAD.WIDE.U32 R12, P2, R17, 0x2168c235, R12 ;  /* 0x2168c235110c7825 */ /* 0x000fc8000784000c */
[----:B------:R-:W-:Y:S01]  /*0e10*/  IMAD R17, R17, -0x36f0255e, RZ ;  /* 0xc90fdaa211117824 */ /* 0x000fe200078e02ff */
[----:B------:R-:W-:Y:S01]  /*0e20*/  IADD3.X RZ, P1, PT, R12, R12, RZ, P1, !PT ;  /* 0x0000000c0cff7210 */ /* 0x000fe20000f3e4ff */
[----:B------:R-:W-:-:S03]  /*0e30*/  IMAD.X R14, RZ, RZ, R15, P2 ;  /* 0x000000ffff0e7224 */ /* 0x000fc600010e060f */
[----:B------:R-:W-:-:S04]  /*0e40*/  IADD3 R13, P2, PT, R17, R13, RZ ;  /* 0x0000000d110d7210 */ /* 0x000fc80007f5e0ff */
[C---:B------:R-:W-:Y:S01]  /*0e50*/  ISETP.GT.U32.AND P3, PT, R13.reuse, RZ, PT ;  /* 0x000000ff0d00720c */ /* 0x040fe20003f64070 */
[----:B------:R-:W-:Y:S01]  /*0e60*/  IMAD.X R14, RZ, RZ, R14, P2 ;  /* 0x000000ffff0e7224 */ /* 0x000fe200010e060e */
[----:B------:R-:W-:-:S04]  /*0e70*/  IADD3.X R12, P2, PT, R13, R13, RZ, P1, !PT ;  /* 0x0000000d0d0c7210 */ /* 0x000fc80000f5e4ff */
[C---:B------:R-:W-:Y:S01]  /*0e80*/  ISETP.GT.AND.EX P1, PT, R14.reuse, RZ, PT, P3 ;  /* 0x000000ff0e00720c */ /* 0x040fe20003f24330 */
[----:B------:R-:W-:-:S03]  /*0e90*/  IMAD.X R15, R14, 0x1, R14, P2 ;  /* 0x000000010e0f7824 */ /* 0x000fc600010e060e */
[----:B------:R-:W-:Y:S02]  /*0ea0*/  SEL R12, R12, R13, P1 ;  /* 0x0000000d0c0c7207 */ /* 0x000fe40000800000 */
[----:B------:R-:W-:Y:S02]  /*0eb0*/  SEL R13, R15, R14, P1 ;  /* 0x0000000e0f0d7207 */ /* 0x000fe40000800000 */
[----:B------:R-:W-:Y:S02]  /*0ec0*/  IADD3 R18, P2, PT, R12, 0x1, RZ ;  /* 0x000000010c127810 */ /* 0x000fe40007f5e0ff */
[----:B------:R-:W-:Y:S02]  /*0ed0*/  SEL R15, RZ, 0xffffffff, !P1 ;  /* 0xffffffffff0f7807 */ /* 0x000fe40004800000 */
[----:B------:R-:W-:Y:S01]  /*0ee0*/  LOP3.LUT P1, R11, R11, 0x80000000, RZ, 0xc0, !PT ;  /* 0x800000000b0b7812 */ /* 0x000fe2000782c0ff */
[----:B------:R-:W-:Y:S02]  /*0ef0*/  IMAD.X R13, RZ, RZ, R13, P2 ;  /* 0x000000ffff0d7224 */ /* 0x000fe400010e060d */
[----:B------:R-:W-:Y:S01]  /*0f00*/  IMAD.IADD R10, R15, 0x1, -R10 ;  /* 0x000000010f0a7824 */ /* 0x000fe200078e0a0a */
[----:B------:R-:W-:-:S02]  /*0f10*/  @!P0 LOP3.LUT R11, R11, 0x80000000, RZ, 0x3c, !PT ;  /* 0x800000000b0b8812 */ /* 0x000fc400078e3cff */
[----:B------:R-:W-:Y:S01]  /*0f20*/  SHF.R.U64 R18, R18, 0xa, R13 ;  /* 0x0000000a12127819 */ /* 0x000fe2000000120d */
[----:B------:R-:W-:-:S03]  /*0f30*/  IMAD.SHL.U32 R10, R10, 0x100000, RZ ;  /* 0x001000000a0a7824 */ /* 0x000fc600078e00ff */
[----:B------:R-:W-:-:S03]  /*0f40*/  IADD3 R18, P2, PT, R18, 0x1, RZ ;  /* 0x0000000112127810 */ /* 0x000fc60007f5e0ff */
[----:B------:R-:W-:Y:S01]  /*0f50*/  @P1 IMAD.MOV R9, RZ, RZ, -R9 ;  /* 0x000000ffff091224 */ /* 0x000fe200078e0a09 */
[----:B------:R-:W-:-:S04]  /*0f60*/  LEA.HI.X R13, R13, RZ, RZ, 0x16, P2 ;  /* 0x000000ff0d0d7211 */ /* 0x000fc800010fb4ff */
[--C-:B------:R-:W-:Y:S02]  /*0f70*/  SHF.R.U64 R18, R18, 0x1, R13.reuse ;  /* 0x0000000112127819 */ /* 0x100fe4000000120d */
[----:B------:R-:W-:Y:S02]  /*0f80*/  SHF.R.U32.HI R13, RZ, 0x1, R13 ;  /* 0x00000001ff0d7819 */ /* 0x000fe4000001160d */
[----:B------:R-:W-:-:S04]  /*0f90*/  IADD3 R18, P2, P3, RZ, RZ, R18 ;  /* 0x000000ffff127210 */ /* 0x000fc80007b5e012 */
[----:B------:R-:W-:-:S04]  /*0fa0*/  IADD3.X R8, PT, PT, R10, 0x3fe00000, R13, P2, P3 ;  /* 0x3fe000000a087810 */ /* 0x000fc800017e640d */
[----:B------:R-:W-:-:S07]  /*0fb0*/  LOP3.LUT R19, R8, R11, RZ, 0xfc, !PT ;  /* 0x0000000b08137212 */ /* 0x000fce00078efcff */
.L_x_6:
[----:B------:R-:W-:Y:S02]  /*0fc0*/  IMAD.MOV.U32 R10, RZ, RZ, R9 ;  /* 0x000000ffff0a7224 */ /* 0x000fe400078e0009 */
[----:B------:R-:W-:Y:S02]  /*0fd0*/  IMAD.MOV.U32 R8, RZ, RZ, R4 ;  /* 0x000000ffff087224 */ /* 0x000fe400078e0004 */
[----:B------:R-:W-:-:S04]  /*0fe0*/  IMAD.MOV.U32 R9, RZ, RZ, 0x0 ;  /* 0x00000000ff097424 */ /* 0x000fc800078e00ff */
[----:B------:R-:W-:Y:S05]  /*0ff0*/  RET.REL.NODEC R8 `(_Z8mykernelPiS_) ;  /* 0xfffffff008007950 */ /* 0x000fea0003c3ffff */
.L_x_13:
[----:B------:R-:W-:-:S00]  /*1000*/  BRA `(.L_x_13) ;  /* 0xfffffffc00fc7947 */ /* 0x000fc0000383ffff */
[----:B------:R-:W-:-:S00]  /*1010*/  NOP ;  /* 0x0000000000007918 */ /* 0x000fc00000000000 */
        /* <DEDUP_REMOVED lines=14> */
.L_x_14:


//--------------------- .nv.global.init           --------------------------
	.section	.nv.global.init,"aw",@progbits
	.align	16
.nv.global.init:
	.type		__cudart_sin_cos_coeffs,@object
	.size		__cudart_sin_cos_coeffs,(__cudart_i2opi_d - __cudart_sin_cos_coeffs)
__cudart_sin_cos_coeffs:
        /*0000*/ 	.byte	0x46, 0xd2, 0xb0, 0x2c, 0xf1, 0xe5, 0x5a, 0xbe, 0x92, 0xe3, 0xac, 0x69, 0xe3, 0x1d, 0xc7, 0x3e
        /*0010*/ 	.byte	0xa1, 0x62, 0xdb, 0x19, 0xa0, 0x01, 0x2a, 0xbf, 0x18, 0x08, 0x11, 0x11, 0x11, 0x11, 0x81, 0x3f
        /*0020*/ 	.byte	0x54, 0x55, 0x55, 0x55, 0x55, 0x55, 0xc5, 0xbf, 0x00, 0x00, 0x00, 0x00, 0x00, 0x00, 0x00, 0x00
        /*0030*/ 	.byte	0x00, 0x00, 0x00, 0x00, 0x00, 0x00, 0x00, 0x00, 0x64, 0x81, 0xfd, 0x20, 0x83, 0xff, 0xa8, 0xbd
        /*0040*/ 	.byte	0x28, 0x85, 0xef, 0xc1, 0xa7, 0xee, 0x21, 0x3e, 0xd9, 0xe6, 0x06, 0x8e, 0x4f, 0x7e, 0x92, 0xbe
        /*0050*/ 	.byte	0xe9, 0xbc, 0xdd, 0x19, 0xa0, 0x01, 0xfa, 0x3e, 0x47, 0x5d, 0xc1, 0x16, 0x6c, 0xc1, 0x56, 0xbf
        /*0060*/ 	.byte	0x51, 0x55, 0x55, 0x55, 0x55, 0x55, 0xa5, 0x3f, 0x00, 0x00, 0x00, 0x00, 0x00, 0x00, 0xe0, 0xbf
        /*0070*/ 	.byte	0x00, 0x00, 0x00, 0x00, 0x00, 0x00, 0xf0, 0x3f, 0x00, 0x00, 0x00, 0x00, 0x00, 0x00, 0x00, 0x00
	.type		__cudart_i2opi_d,@object
	.size		__cudart_i2opi_d,($str - __cudart_i2opi_d)
__cudart_i2opi_d:
        /* <DEDUP_REMOVED lines=9> */
	.type		$str,@object
	.size		$str,(.L_0 - $str)
$str:
        /*0110*/ 	.byte	0x20, 0x25, 0x64, 0x20, 0x00
.L_0:


//--------------------- .nv.shared.reserved.0     --------------------------
	.section	.nv.shared.reserved.0,"aw",@nobits
	.weak		__nv_reservedSMEM_offset_0_alias
	.size		__nv_reservedSMEM_offset_0_alias, 0, 64
	.other		__nv_reservedSMEM_offset_0_alias,@"STO_CUDA_RESERVED_SHARED STV_DEFAULT"
__nv_reservedSMEM_offset_0_alias:
	.zero		0
	.zero		64


//--------------------- .nv.constant0._Z8mykernelPiS_ --------------------------
	.section	.nv.constant0._Z8mykernelPiS_,"a",@progbits
	.sectionflags	@""
	.align	4
.nv.constant0._Z8mykernelPiS_:
	.zero		912


//--------------------- SYMBOLS --------------------------

	.type		.nv.reservedSmem.offset0,@object
	.size		.nv.reservedSmem.offset0,0x4
	.type		vprintf,@function
